	.headerflags	@"EF_CUDA_TEXMODE_UNIFIED EF_CUDA_64BIT_ADDRESS EF_CUDA_ACCELERATORS EF_CUDA_SM90 EF_CUDA_VIRTUAL_SM(EF_CUDA_SM90)"
	.elftype	@"ET_EXEC"


//--------------------- .nv.info                  --------------------------
	.section	.nv.info,"",@"SHT_CUDA_INFO"
	.align	4


	//----- nvinfo : EIATTR_REGCOUNT
	.align		4
        /*0000*/ 	.byte	0x04, 0x2f
        /*0002*/ 	.short	(.L_1 - .L_0)
	.align		4
.L_0:
        /*0004*/ 	.word	index@(triton_poi_fused_add_convolution_mul_sub_9)
        /*0008*/ 	.word	0x00000018


	//----- nvinfo : EIATTR_MIN_STACK_SIZE
	.align		4
.L_1:
        /*000c*/ 	.byte	0x04, 0x12
        /*000e*/ 	.short	(.L_3 - .L_2)
	.align		4
.L_2:
        /*0010*/ 	.word	index@(triton_poi_fused_add_convolution_mul_sub_9)
        /*0014*/ 	.word	0x00000000


	//----- nvinfo : EIATTR_FRAME_SIZE
	.align		4
.L_3:
        /*0018*/ 	.byte	0x04, 0x11
        /*001a*/ 	.short	(.L_5 - .L_4)
	.align		4
.L_4:
        /*001c*/ 	.word	index@(triton_poi_fused_add_convolution_mul_sub_9)
        /*0020*/ 	.word	0x00000000


	//----- nvinfo : EIATTR_MIN_STACK_SIZE
	.align		4
.L_5:
        /*0024*/ 	.byte	0x04, 0x12
        /*0026*/ 	.short	(.L_7 - .L_6)
	.align		4
.L_6:
        /*0028*/ 	.word	index@(triton_poi_fused_add_convolution_mul_sub_9)
        /*002c*/ 	.word	0x00000000
.L_7:


//--------------------- .nv.info.triton_poi_fused_add_convolution_mul_sub_9 --------------------------
	.section	.nv.info.triton_poi_fused_add_convolution_mul_sub_9,"",@"SHT_CUDA_INFO"
	.sectionflags	@""
	.align	4


	//----- nvinfo : EIATTR_CUDA_API_VERSION
	.align		4
        /*0000*/ 	.byte	0x04, 0x37
        /*0002*/ 	.short	(.L_9 - .L_8)
.L_8:
        /*0004*/ 	.word	0x0000007c


	//----- nvinfo : EIATTR_KPARAM_INFO
	.align		4
.L_9:
        /*0008*/ 	.byte	0x04, 0x17
        /*000a*/ 	.short	(.L_11 - .L_10)
.L_10:
        /*000c*/ 	.word	0x00000000
        /*0010*/ 	.short	0x0005
        /*0012*/ 	.short	0x0028
        /*0014*/ 	.byte	0x00, 0xf0, 0x11, 0x00


	//----- nvinfo : EIATTR_KPARAM_INFO
	.align		4
.L_11:
        /*0018*/ 	.byte	0x04, 0x17
        /*001a*/ 	.short	(.L_13 - .L_12)
.L_12:
        /*001c*/ 	.word	0x00000000
        /*0020*/ 	.short	0x0004
        /*0022*/ 	.short	0x0020
        /*0024*/ 	.byte	0x00, 0xf4, 0x21, 0x00


	//----- nvinfo : EIATTR_KPARAM_INFO
	.align		4
.L_13:
        /*0028*/ 	.byte	0x04, 0x17
        /*002a*/ 	.short	(.L_15 - .L_14)
.L_14:
        /*002c*/ 	.word	0x00000000
        /*0030*/ 	.short	0x0003
        /*0032*/ 	.short	0x0018
        /*0034*/ 	.byte	0x00, 0xf4, 0x21, 0x00


	//----- nvinfo : EIATTR_KPARAM_INFO
	.align		4
.L_15:
        /*0038*/ 	.byte	0x04, 0x17
        /*003a*/ 	.short	(.L_17 - .L_16)
.L_16:
        /*003c*/ 	.word	0x00000000
        /*0040*/ 	.short	0x0002
        /*0042*/ 	.short	0x0010
        /*0044*/ 	.byte	0x00, 0xf4, 0x21, 0x00


	//----- nvinfo : EIATTR_KPARAM_INFO
	.align		4
.L_17:
        /*0048*/ 	.byte	0x04, 0x17
        /*004a*/ 	.short	(.L_19 - .L_18)
.L_18:
        /*004c*/ 	.word	0x00000000
        /*0050*/ 	.short	0x0001
        /*0052*/ 	.short	0x0008
        /*0054*/ 	.byte	0x00, 0xf4, 0x21, 0x00


	//----- nvinfo : EIATTR_KPARAM_INFO
	.align		4
.L_19:
        /*0058*/ 	.byte	0x04, 0x17
        /*005a*/ 	.short	(.L_21 - .L_20)
.L_20:
        /*005c*/ 	.word	0x00000000
        /*0060*/ 	.short	0x0000
        /*0062*/ 	.short	0x0000
        /*0064*/ 	.byte	0x00, 0xf4, 0x21, 0x00


	//----- nvinfo : EIATTR_SPARSE_MMA_MASK
	.align		4
.L_21:
        /*0068*/ 	.byte	0x03, 0x50
        /*006a*/ 	.short	0x0000


	//----- nvinfo : EIATTR_MAXREG_COUNT
	.align		4
        /*006c*/ 	.byte	0x03, 0x1b
        /*006e*/ 	.short	0x00ff


	//----- nvinfo : EIATTR_EXIT_INSTR_OFFSETS
	.align		4
        /*0070*/ 	.byte	0x04, 0x1c
        /*0072*/ 	.short	(.L_23 - .L_22)


	//   ....[0]....
.L_22:
        /*0074*/ 	.word	0x00000310


	//   ....[1]....
        /*0078*/ 	.word	0x00000330


	//----- nvinfo : EIATTR_REQNTID
	.align		4
.L_23:
        /*007c*/ 	.byte	0x04, 0x10
        /*007e*/ 	.short	(.L_25 - .L_24)
.L_24:
        /*0080*/ 	.word	0x00000020
        /*0084*/ 	.word	0x00000001
        /*0088*/ 	.word	0x00000001


	//----- nvinfo : EIATTR_CBANK_PARAM_SIZE
	.align		4
.L_25:
        /*008c*/ 	.byte	0x03, 0x19
        /*008e*/ 	.short	0x002c


	//----- nvinfo : EIATTR_PARAM_CBANK
	.align		4
        /*0090*/ 	.byte	0x04, 0x0a
        /*0092*/ 	.short	(.L_27 - .L_26)
	.align		4
.L_26:
        /*0094*/ 	.word	index@(.nv.constant0.triton_poi_fused_add_convolution_mul_sub_9)
        /*0098*/ 	.short	0x0210
        /*009a*/ 	.short	0x002c


	//----- nvinfo : EIATTR_SW_WAR
	.align		4
.L_27:
        /*009c*/ 	.byte	0x04, 0x36
        /*009e*/ 	.short	(.L_29 - .L_28)
.L_28:
        /*00a0*/ 	.word	0x00000008
.L_29:


//--------------------- .nv.callgraph             --------------------------
	.section	.nv.callgraph,"",@"SHT_CUDA_CALLGRAPH"
	.align	4
	.sectionentsize	8
	.align		4
        /*0000*/ 	.word	0x00000000
	.align		4
        /*0004*/ 	.word	0xffffffff
	.align		4
        /*0008*/ 	.word	0x00000000
	.align		4
        /*000c*/ 	.word	0xfffffffe
	.align		4
        /*0010*/ 	.word	0x00000000
	.align		4
        /*0014*/ 	.word	0xfffffffd
	.align		4
        /*0018*/ 	.word	0x00000000
	.align		4
        /*001c*/ 	.word	0xfffffffc


//--------------------- .text.triton_poi_fused_add_convolution_mul_sub_9 --------------------------
	.section	.text.triton_poi_fused_add_convolution_mul_sub_9,"ax",@progbits
	.align	128
        .global         triton_poi_fused_add_convolution_mul_sub_9
        .type           triton_poi_fused_add_convolution_mul_sub_9,@function
        .size           triton_poi_fused_add_convolution_mul_sub_9,(.L_x_1 - triton_poi_fused_add_convolution_mul_sub_9)
        .other          triton_poi_fused_add_convolution_mul_sub_9,@"STO_CUDA_ENTRY STV_DEFAULT"
triton_poi_fused_add_convolution_mul_sub_9:
.text.triton_poi_fused_add_convolution_mul_sub_9:
[----:B------:R-:W0:Y:S01]  /*0000*/  LDC R1, c[0x0][0x28] ;  /* 0x00000a00ff017b82 */ /* 0x000e220000000800 */
[----:B------:R-:W1:Y:S07]  /*0010*/  S2R R0, SR_TID.X ;  /* 0x0000000000007919 */ /* 0x000e6e0000002100 */
[----:B------:R-:W2:Y:S01]  /*0020*/  LDC.64 R6, c[0x0][0x220] ;  /* 0x00008800ff067b82 */ /* 0x000ea20000000a00 */
[----:B------:R-:W-:Y:S01]  /*0030*/  HFMA2.MMA R16, -RZ, RZ, 0, 0 ;  /* 0x00000000ff107435 */ /* 0x000fe200000001ff */
[----:B------:R-:W-:Y:S01]  /*0040*/  IMAD.MOV.U32 R19, RZ, RZ, RZ ;  /* 0x000000ffff137224 */ /* 0x000fe200078e00ff */
[----:B------:R-:W3:Y:S01]  /*0050*/  S2R R13, SR_CTAID.X ;  /* 0x00000000000d7919 */ /* 0x000ee20000002500 */
[----:B------:R-:W-:-:S04]  /*0060*/  ULDC.64 UR4, c[0x0][0x208] ;  /* 0x0000820000047ab9 */ /* 0x000fc80000000a00 */
[----:B------:R-:W4:Y:S08]  /*0070*/  LDC.64 R8, c[0x0][0x228] ;  /* 0x00008a00ff087b82 */ /* 0x000f300000000a00 */
[----:B------:R-:W5:Y:S08]  /*0080*/  LDC.64 R4, c[0x0][0x218] ;  /* 0x00008600ff047b82 */ /* 0x000f700000000a00 */
[----:B------:R-:W2:Y:S01]  /*0090*/  LDC.64 R2, c[0x0][0x210] ;  /* 0x00008400ff027b82 */ /* 0x000ea20000000a00 */
[----:B-1----:R-:W-:-:S05]  /*00a0*/  IMAD.SHL.U32 R0, R0, 0x2, RZ ;  /* 0x0000000200007824 */ /* 0x002fca00078e00ff */
[----:B------:R-:W-:-:S05]  /*00b0*/  LOP3.LUT R0, R0, 0x3e, RZ, 0xc0, !PT ;  /* 0x0000003e00007812 */ /* 0x000fca00078ec0ff */
[----:B---3--:R-:W-:-:S05]  /*00c0*/  IMAD R13, R13, 0x40, R0 ;  /* 0x000000400d0d7824 */ /* 0x008fca00078e0200 */
[----:B------:R-:W-:Y:S02]  /*00d0*/  SHF.R.S32.HI R0, RZ, 0x1f, R13 ;  /* 0x0000001fff007819 */ /* 0x000fe4000001140d */
[----:B------:R-:W-:Y:S02]  /*00e0*/  ISETP.GE.AND P0, PT, R13, 0x40, PT ;  /* 0x000000400d00780c */ /* 0x000fe40003f06270 */
[CC--:B------:R-:W-:Y:S02]  /*00f0*/  LEA.HI R12, R0.reuse, R13.reuse, RZ, 0x2 ;  /* 0x0000000d000c7211 */ /* 0x0c0fe400078f10ff */
[----:B------:R-:W-:Y:S02]  /*0100*/  LEA.HI R0, R0, R13, RZ, 0x4 ;  /* 0x0000000d00007211 */ /* 0x000fe400078f20ff */
[----:B------:R-:W-:Y:S02]  /*0110*/  SHF.R.S32.HI R10, RZ, 0x2, R12 ;  /* 0x00000002ff0a7819 */ /* 0x000fe4000001140c */
[----:B------:R-:W-:-:S02]  /*0120*/  LOP3.LUT R14, R12, 0xfffffffc, RZ, 0xc0, !PT ;  /* 0xfffffffc0c0e7812 */ /* 0x000fc400078ec0ff */
[----:B------:R-:W-:Y:S02]  /*0130*/  LEA.HI R11, R10, R10, RZ, 0x2 ;  /* 0x0000000a0a0b7211 */ /* 0x000fe400078f10ff */
[----:B------:R-:W-:Y:S01]  /*0140*/  LOP3.LUT R12, R0, 0xfffffff0, RZ, 0xc0, !PT ;  /* 0xfffffff0000c7812 */ /* 0x000fe200078ec0ff */
[----:B------:R-:W-:Y:S01]  /*0150*/  IMAD.IADD R17, R13, 0x1, -R14 ;  /* 0x000000010d117824 */ /* 0x000fe200078e0a0e */
[----:B------:R-:W-:Y:S01]  /*0160*/  LOP3.LUT R11, R11, 0xfffffffc, RZ, 0xc0, !PT ;  /* 0xfffffffc0b0b7812 */ /* 0x000fe200078ec0ff */
[C---:B-----5:R-:W-:Y:S01]  /*0170*/  IMAD.WIDE R4, R13.reuse, 0x4, R4 ;  /* 0x000000040d047825 */ /* 0x060fe200078e0204 */
[----:B------:R-:W-:Y:S02]  /*0180*/  SHF.R.S32.HI R0, RZ, 0x4, R0 ;  /* 0x00000004ff007819 */ /* 0x000fe40000011400 */
[----:B------:R-:W-:Y:S02]  /*0190*/  IADD3 R15, R10, -R11, RZ ;  /* 0x8000000b0a0f7210 */ /* 0x000fe40007ffe0ff */
[----:B------:R-:W1:Y:S01]  /*01a0*/  LDC.64 R10, c[0x0][0x230] ;  /* 0x00008c00ff0a7b82 */ /* 0x000e620000000a00 */
[----:B0-2---:R-:W-:Y:S01]  /*01b0*/  IMAD.WIDE R2, R13, 0x4, R2 ;  /* 0x000000040d027825 */ /* 0x005fe200078e0202 */
[----:B------:R-:W-:-:S03]  /*01c0*/  LEA R17, R0, R17, 0x2 ;  /* 0x0000001100117211 */ /* 0x000fc600078e10ff */
[----:B------:R-:W-:-:S04]  /*01d0*/  IMAD.WIDE R6, R15, 0x4, R6 ;  /* 0x000000040f067825 */ /* 0x000fc800078e0206 */
[----:B------:R-:W-:Y:S01]  /*01e0*/  IMAD.IADD R15, R13, 0x1, -R12 ;  /* 0x000000010d0f7824 */ /* 0x000fe200078e0a0c */
[----:B------:R-:W-:Y:S01]  /*01f0*/  CS2R R20, SRZ ;  /* 0x0000000000147805 */ /* 0x000fe2000001ff00 */
[----:B------:R-:W2:Y:S02]  /*0200*/  @!P0 LDG.E.EL R19, desc[UR4][R6.64] ;  /* 0x0000000406138981 */ /* 0x000ea4000c2e1900 */
[----:B----4-:R-:W-:Y:S01]  /*0210*/  IMAD.WIDE R8, R15, 0x4, R8 ;  /* 0x000000040f087825 */ /* 0x010fe200078e0208 */
[----:B------:R-:W-:Y:S02]  /*0220*/  CS2R R14, SRZ ;  /* 0x00000000000e7805 */ /* 0x000fe4000001ff00 */
[----:B------:R-:W-:Y:S01]  /*0230*/  CS2R R12, SRZ ;  /* 0x00000000000c7805 */ /* 0x000fe2000001ff00 */
[----:B------:R0:W3:Y:S04]  /*0240*/  @!P0 LDG.E.EL R16, desc[UR4][R6.64] ;  /* 0x0000000406108981 */ /* 0x0000e8000c2e1900 */
[----:B------:R-:W2:Y:S01]  /*0250*/  @!P0 LDG.E.64 R14, desc[UR4][R4.64] ;  /* 0x00000004040e8981 */ /* 0x000ea2000c1e1b00 */
[----:B-1----:R-:W-:-:S03]  /*0260*/  IMAD.WIDE R10, R17, 0x4, R10 ;  /* 0x00000004110a7825 */ /* 0x002fc600078e020a */
[----:B------:R-:W4:Y:S01]  /*0270*/  @!P0 LDG.E.EL.64 R20, desc[UR4][R8.64] ;  /* 0x0000000408148981 */ /* 0x000f22000c2e1b00 */
[----:B0-----:R-:W-:-:S03]  /*0280*/  CS2R R6, SRZ ;  /* 0x0000000000067805 */ /* 0x001fc6000001ff00 */
[----:B------:R-:W4:Y:S04]  /*0290*/  @!P0 LDG.E.64 R12, desc[UR4][R2.64] ;  /* 0x00000004020c8981 */ /* 0x000f28000c1e1b00 */
[----:B------:R-:W5:Y:S01]  /*02a0*/  @!P0 LDG.E.EL.64 R6, desc[UR4][R10.64] ;  /* 0x000000040a068981 */ /* 0x000f62000c2e1b00 */
[----:B--2---:R-:W-:Y:S01]  /*02b0*/  FADD R19, R19, R14 ;  /* 0x0000000e13137221 */ /* 0x004fe20000000000 */
[----:B---3--:R-:W-:-:S03]  /*02c0*/  FADD R16, R16, R15 ;  /* 0x0000000f10107221 */ /* 0x008fc60000000000 */
[----:B----4-:R-:W-:Y:S01]  /*02d0*/  FFMA R19, R19, R20, R12 ;  /* 0x0000001413137223 */ /* 0x010fe2000000000c */
[----:B------:R-:W-:-:S03]  /*02e0*/  FFMA R16, R16, R21, R13 ;  /* 0x0000001510107223 */ /* 0x000fc6000000000d */
[----:B-----5:R-:W-:Y:S01]  /*02f0*/  FADD R6, R19, -R6 ;  /* 0x8000000613067221 */ /* 0x020fe20000000000 */
[----:B------:R-:W-:Y:S01]  /*0300*/  FADD R7, R16, -R7 ;  /* 0x8000000710077221 */ /* 0x000fe20000000000 */
[----:B------:R-:W-:Y:S06]  /*0310*/  @P0 EXIT ;  /* 0x000000000000094d */ /* 0x000fec0003800000 */
[----:B------:R-:W-:Y:S01]  /*0320*/  STG.E.64 desc[UR4][R2.64], R6 ;  /* 0x0000000602007986 */ /* 0x000fe2000c101b04 */
[----:B------:R-:W-:Y:S05]  /*0330*/  EXIT ;  /* 0x000000000000794d */ /* 0x000fea0003800000 */
.L_x_0:
[----:B------:R-:W-:-:S00]  /*0340*/  BRA `(.L_x_0) ;  /* 0xfffffffc00fc7947 */ /* 0x000fc0000383ffff */
[----:B------:R-:W-:-:S00]  /*0350*/  NOP ;  /* 0x0000000000007918 */ /* 0x000fc00000000000 */
        /* <DEDUP_REMOVED lines=10> */
.L_x_1:


//--------------------- .nv.constant0.triton_poi_fused_add_convolution_mul_sub_9 --------------------------
	.section	.nv.constant0.triton_poi_fused_add_convolution_mul_sub_9,"a",@progbits
	.sectionflags	@""
	.align	4
.nv.constant0.triton_poi_fused_add_convolution_mul_sub_9:
	.zero		572
